//
// Generated by NVIDIA NVVM Compiler
//
// Compiler Build ID: CL-36424714
// Cuda compilation tools, release 13.0, V13.0.88
// Based on NVVM 20.0.0
//

.version 9.0
.target sm_100
.address_size 64

	// .globl	_Z16block_mul_kerneliiPfS_S_
.extern .shared .align 16 .b8 share[];

.visible .entry _Z16block_mul_kerneliiPfS_S_(
	.param .u32 _Z16block_mul_kerneliiPfS_S__param_0,
	.param .u32 _Z16block_mul_kerneliiPfS_S__param_1,
	.param .u64 .ptr .align 1 _Z16block_mul_kerneliiPfS_S__param_2,
	.param .u64 .ptr .align 1 _Z16block_mul_kerneliiPfS_S__param_3,
	.param .u64 .ptr .align 1 _Z16block_mul_kerneliiPfS_S__param_4
)
{
	.reg .pred 	%p<4>;
	.reg .b32 	%r<43>;
	.reg .b32 	%f<84>;
	.reg .b64 	%rd<37>;

	ld.param.u32 	%r16, [_Z16block_mul_kerneliiPfS_S__param_0];
	ld.param.u32 	%r17, [_Z16block_mul_kerneliiPfS_S__param_1];
	ld.param.u64 	%rd3, [_Z16block_mul_kerneliiPfS_S__param_2];
	ld.param.u64 	%rd4, [_Z16block_mul_kerneliiPfS_S__param_3];
	mov.u32 	%r18, %ctaid.x;
	mov.u32 	%r19, %ctaid.y;
	shl.b32 	%r1, %r18, 5;
	shl.b32 	%r2, %r19, 5;
	mov.u32 	%r3, %tid.y;
	mov.u32 	%r4, %tid.x;
	shl.b32 	%r5, %r3, 3;
	setp.lt.s32 	%p1, %r17, 1;
	mov.f32 	%f76, 0f00000000;
	mov.f32 	%f77, %f76;
	mov.f32 	%f78, %f76;
	mov.f32 	%f79, %f76;
	mov.f32 	%f80, %f76;
	mov.f32 	%f81, %f76;
	mov.f32 	%f82, %f76;
	mov.f32 	%f83, %f76;
	@%p1 bra 	$L__BB0_5;
	add.s32 	%r21, %r1, %r5;
	mul.lo.s32 	%r6, %r21, %r16;
	shl.b32 	%r22, %r3, 8;
	add.s32 	%r23, %r22, %r4;
	shl.b32 	%r24, %r23, 2;
	mov.u32 	%r25, share;
	add.s32 	%r7, %r25, %r24;
	shl.b32 	%r26, %r4, 2;
	add.s32 	%r8, %r25, %r26;
	shl.b32 	%r27, %r3, 10;
	add.s32 	%r28, %r27, %r25;
	add.s32 	%r9, %r28, 512;
	cvta.to.global.u64 	%rd1, %rd3;
	cvta.to.global.u64 	%rd2, %rd4;
	mov.b32 	%r40, 0;
	mov.f32 	%f76, 0f00000000;
	mul.wide.s32 	%rd10, %r16, 4;
$L__BB0_2:
	shl.b32 	%r30, %r40, 5;
	add.s32 	%r31, %r30, %r4;
	add.s32 	%r32, %r30, %r5;
	add.s32 	%r33, %r31, %r6;
	mul.wide.s32 	%rd6, %r33, 4;
	add.s64 	%rd7, %rd1, %rd6;
	ld.global.f32 	%f35, [%rd7];
	st.shared.f32 	[%r7], %f35;
	add.s32 	%r34, %r2, %r4;
	mad.lo.s32 	%r35, %r32, %r16, %r34;
	mul.wide.s32 	%rd8, %r35, 4;
	add.s64 	%rd9, %rd2, %rd8;
	ld.global.f32 	%f36, [%rd9];
	st.shared.f32 	[%r7+4096], %f36;
	add.s64 	%rd11, %rd7, %rd10;
	ld.global.f32 	%f37, [%rd11];
	st.shared.f32 	[%r7+128], %f37;
	add.s64 	%rd12, %rd9, %rd10;
	ld.global.f32 	%f38, [%rd12];
	st.shared.f32 	[%r7+4224], %f38;
	add.s64 	%rd13, %rd11, %rd10;
	ld.global.f32 	%f39, [%rd13];
	st.shared.f32 	[%r7+256], %f39;
	add.s64 	%rd14, %rd12, %rd10;
	ld.global.f32 	%f40, [%rd14];
	st.shared.f32 	[%r7+4352], %f40;
	add.s64 	%rd15, %rd13, %rd10;
	ld.global.f32 	%f41, [%rd15];
	st.shared.f32 	[%r7+384], %f41;
	add.s64 	%rd16, %rd14, %rd10;
	ld.global.f32 	%f42, [%rd16];
	st.shared.f32 	[%r7+4480], %f42;
	add.s64 	%rd17, %rd15, %rd10;
	ld.global.f32 	%f43, [%rd17];
	st.shared.f32 	[%r7+512], %f43;
	add.s64 	%rd18, %rd16, %rd10;
	ld.global.f32 	%f44, [%rd18];
	st.shared.f32 	[%r7+4608], %f44;
	add.s64 	%rd19, %rd17, %rd10;
	ld.global.f32 	%f45, [%rd19];
	st.shared.f32 	[%r7+640], %f45;
	add.s64 	%rd20, %rd18, %rd10;
	ld.global.f32 	%f46, [%rd20];
	st.shared.f32 	[%r7+4736], %f46;
	add.s64 	%rd21, %rd19, %rd10;
	ld.global.f32 	%f47, [%rd21];
	st.shared.f32 	[%r7+768], %f47;
	add.s64 	%rd22, %rd20, %rd10;
	ld.global.f32 	%f48, [%rd22];
	st.shared.f32 	[%r7+4864], %f48;
	add.s64 	%rd23, %rd21, %rd10;
	ld.global.f32 	%f49, [%rd23];
	st.shared.f32 	[%r7+896], %f49;
	add.s64 	%rd24, %rd22, %rd10;
	ld.global.f32 	%f50, [%rd24];
	st.shared.f32 	[%r7+4992], %f50;
	bar.sync 	0;
	mov.b32 	%r42, 4096;
	mov.u32 	%r41, %r9;
$L__BB0_3:
	add.s32 	%r36, %r8, %r42;
	ld.shared.f32 	%f51, [%r36];
	ld.shared.f32 	%f52, [%r41+-512];
	fma.rn.f32 	%f83, %f51, %f52, %f83;
	ld.shared.f32 	%f53, [%r41+-384];
	fma.rn.f32 	%f82, %f51, %f53, %f82;
	ld.shared.f32 	%f54, [%r41+-256];
	fma.rn.f32 	%f81, %f51, %f54, %f81;
	ld.shared.f32 	%f55, [%r41+-128];
	fma.rn.f32 	%f80, %f51, %f55, %f80;
	ld.shared.f32 	%f56, [%r41];
	fma.rn.f32 	%f79, %f51, %f56, %f79;
	ld.shared.f32 	%f57, [%r41+128];
	fma.rn.f32 	%f78, %f51, %f57, %f78;
	ld.shared.f32 	%f58, [%r41+256];
	fma.rn.f32 	%f77, %f51, %f58, %f77;
	ld.shared.f32 	%f59, [%r41+384];
	fma.rn.f32 	%f76, %f51, %f59, %f76;
	add.s32 	%r42, %r42, 128;
	add.s32 	%r41, %r41, 4;
	setp.ne.s32 	%p2, %r42, 8192;
	@%p2 bra 	$L__BB0_3;
	bar.sync 	0;
	add.s32 	%r40, %r40, 1;
	setp.eq.s32 	%p3, %r40, %r17;
	@%p3 bra 	$L__BB0_5;
	bra.uni 	$L__BB0_2;
$L__BB0_5:
	ld.param.u64 	%rd36, [_Z16block_mul_kerneliiPfS_S__param_4];
	cvta.to.global.u64 	%rd25, %rd36;
	add.s32 	%r37, %r1, %r5;
	add.s32 	%r38, %r2, %r4;
	mad.lo.s32 	%r39, %r37, %r16, %r38;
	mul.wide.s32 	%rd26, %r39, 4;
	add.s64 	%rd27, %rd25, %rd26;
	st.global.f32 	[%rd27], %f83;
	mul.wide.s32 	%rd28, %r16, 4;
	add.s64 	%rd29, %rd27, %rd28;
	st.global.f32 	[%rd29], %f82;
	add.s64 	%rd30, %rd29, %rd28;
	st.global.f32 	[%rd30], %f81;
	add.s64 	%rd31, %rd30, %rd28;
	st.global.f32 	[%rd31], %f80;
	add.s64 	%rd32, %rd31, %rd28;
	st.global.f32 	[%rd32], %f79;
	add.s64 	%rd33, %rd32, %rd28;
	st.global.f32 	[%rd33], %f78;
	add.s64 	%rd34, %rd33, %rd28;
	st.global.f32 	[%rd34], %f77;
	add.s64 	%rd35, %rd34, %rd28;
	st.global.f32 	[%rd35], %f76;
	ret;

}


// ===== COMPILED SASS (sm_100) =====

	.target	sm_100

	.elftype	@"ET_EXEC"


//--------------------- .note.nv.tkinfo           --------------------------
	.section	.note.nv.tkinfo,"",@"SHT_NOTE"
	.sectionflags	@"SHF_NOTE_NV_TKINFO"
	.tkinfo
        /*0018*/ 	.word	0x00000002
        /*0030*/ 	.string	""
        /*0030*/ 	.string	"ptxas"
        /*0030*/ 	.string	"Cuda compilation tools, release 13.0, V13.0.88"
        /*0030*/ 	.string	"Build cuda_13.0.r13.0/compiler.36424714_0"
        /*0030*/ 	.string	"-arch sm_100 -m 64 "



//--------------------- .note.nv.cuinfo           --------------------------
	.section	.note.nv.cuinfo,"",@"SHT_NOTE"
	.sectionflags	@"SHF_NOTE_NV_CUINFO"
        /*0018*/ 	.short	0x0002
        /*001a*/ 	.short	0x0064
        /*001c*/ 	.short	0x0082
	.zero		2


//--------------------- .nv.info                  --------------------------
	.section	.nv.info,"",@"SHT_CUDA_INFO"
	.align	4


	//----- nvinfo : EIATTR_REGCOUNT
	.align		4
        /*0000*/ 	.byte	0x04, 0x2f
        /*0002*/ 	.short	(.L_1 - .L_0)
	.align		4
.L_0:
        /*0004*/ 	.word	index@(_Z16block_mul_kerneliiPfS_S_)
        /*0008*/ 	.word	0x00000028


	//----- nvinfo : EIATTR_FRAME_SIZE
	.align		4
.L_1:
        /*000c*/ 	.byte	0x04, 0x11
        /*000e*/ 	.short	(.L_3 - .L_2)
	.align		4
.L_2:
        /*0010*/ 	.word	index@(_Z16block_mul_kerneliiPfS_S_)
        /*0014*/ 	.word	0x00000000


	//----- nvinfo : EIATTR_MIN_STACK_SIZE
	.align		4
.L_3:
        /*0018*/ 	.byte	0x04, 0x12
        /*001a*/ 	.short	(.L_5 - .L_4)
	.align		4
.L_4:
        /*001c*/ 	.word	index@(_Z16block_mul_kerneliiPfS_S_)
        /*0020*/ 	.word	0x00000000
.L_5:


//--------------------- .nv.compat                --------------------------
	.section	.nv.compat,"",@"SHT_CUDA_COMPAT_INFO"
	.align	4
        /*0000*/ 	.byte	0x02, 0x09, 0x00, 0x00, 0x02, 0x02, 0x01, 0x00, 0x02, 0x05, 0x05, 0x00, 0x03, 0x07, 0x01, 0x01
        /*0010*/ 	.byte	0x02, 0x03, 0x00, 0x00, 0x02, 0x06, 0x01, 0x00, 0x04, 0x0b, 0x08, 0x00, 0x09, 0x00, 0x00, 0x00
        /*0020*/ 	.byte	0x00, 0x00, 0x00, 0x00


//--------------------- .nv.info._Z16block_mul_kerneliiPfS_S_ --------------------------
	.section	.nv.info._Z16block_mul_kerneliiPfS_S_,"",@"SHT_CUDA_INFO"
	.sectionflags	@""
	.align	4


	//----- nvinfo : EIATTR_CUDA_API_VERSION
	.align		4
        /*0000*/ 	.byte	0x04, 0x37
        /*0002*/ 	.short	(.L_7 - .L_6)
.L_6:
        /*0004*/ 	.word	0x00000082


	//----- nvinfo : EIATTR_KPARAM_INFO
	.align		4
.L_7:
        /*0008*/ 	.byte	0x04, 0x17
        /*000a*/ 	.short	(.L_9 - .L_8)
.L_8:
        /*000c*/ 	.word	0x00000000
        /*0010*/ 	.short	0x0004
        /*0012*/ 	.short	0x0018
        /*0014*/ 	.byte	0x00, 0xf5, 0x21, 0x00


	//----- nvinfo : EIATTR_KPARAM_INFO
	.align		4
.L_9:
        /*0018*/ 	.byte	0x04, 0x17
        /*001a*/ 	.short	(.L_11 - .L_10)
.L_10:
        /*001c*/ 	.word	0x00000000
        /*0020*/ 	.short	0x0003
        /*0022*/ 	.short	0x0010
        /*0024*/ 	.byte	0x00, 0xf5, 0x21, 0x00


	//----- nvinfo : EIATTR_KPARAM_INFO
	.align		4
.L_11:
        /*0028*/ 	.byte	0x04, 0x17
        /*002a*/ 	.short	(.L_13 - .L_12)
.L_12:
        /*002c*/ 	.word	0x00000000
        /*0030*/ 	.short	0x0002
        /*0032*/ 	.short	0x0008
        /*0034*/ 	.byte	0x00, 0xf5, 0x21, 0x00


	//----- nvinfo : EIATTR_KPARAM_INFO
	.align		4
.L_13:
        /*0038*/ 	.byte	0x04, 0x17
        /*003a*/ 	.short	(.L_15 - .L_14)
.L_14:
        /*003c*/ 	.word	0x00000000
        /*0040*/ 	.short	0x0001
        /*0042*/ 	.short	0x0004
        /*0044*/ 	.byte	0x00, 0xf0, 0x11, 0x00


	//----- nvinfo : EIATTR_KPARAM_INFO
	.align		4
.L_15:
        /*0048*/ 	.byte	0x04, 0x17
        /*004a*/ 	.short	(.L_17 - .L_16)
.L_16:
        /*004c*/ 	.word	0x00000000
        /*0050*/ 	.short	0x0000
        /*0052*/ 	.short	0x0000
        /*0054*/ 	.byte	0x00, 0xf0, 0x11, 0x00


	//----- nvinfo : EIATTR_SPARSE_MMA_MASK
	.align		4
.L_17:
        /*0058*/ 	.byte	0x03, 0x50
        /*005a*/ 	.short	0x0000


	//----- nvinfo : EIATTR_MAXREG_COUNT
	.align		4
        /*005c*/ 	.byte	0x03, 0x1b
        /*005e*/ 	.short	0x00ff


	//----- nvinfo : EIATTR_NUM_BARRIERS
	.align		4
        /*0060*/ 	.byte	0x02, 0x4c
        /*0062*/ 	.byte	0x01
	.zero		1


	//----- nvinfo : EIATTR_MERCURY_ISA_VERSION
	.align		4
        /*0064*/ 	.byte	0x03, 0x5f
        /*0066*/ 	.short	0x0101


	//----- nvinfo : EIATTR_VRC_CTA_INIT_COUNT
	.align		4
        /*0068*/ 	.byte	0x02, 0x4a
	.zero		1
	.zero		1


	//----- nvinfo : EIATTR_EXIT_INSTR_OFFSETS
	.align		4
        /*006c*/ 	.byte	0x04, 0x1c
        /*006e*/ 	.short	(.L_19 - .L_18)


	//   ....[0]....
.L_18:
        /*0070*/ 	.word	0x00001100


	//----- nvinfo : EIATTR_CBANK_PARAM_SIZE
	.align		4
.L_19:
        /*0074*/ 	.byte	0x03, 0x19
        /*0076*/ 	.short	0x0020


	//----- nvinfo : EIATTR_PARAM_CBANK
	.align		4
        /*0078*/ 	.byte	0x04, 0x0a
        /*007a*/ 	.short	(.L_21 - .L_20)
	.align		4
.L_20:
        /*007c*/ 	.word	index@(.nv.constant0._Z16block_mul_kerneliiPfS_S_)
        /*0080*/ 	.short	0x0380
        /*0082*/ 	.short	0x0020


	//----- nvinfo : EIATTR_SW_WAR
	.align		4
.L_21:
        /*0084*/ 	.byte	0x04, 0x36
        /*0086*/ 	.short	(.L_23 - .L_22)
.L_22:
        /*0088*/ 	.word	0x00000008
.L_23:


//--------------------- .nv.callgraph             --------------------------
	.section	.nv.callgraph,"",@"SHT_CUDA_CALLGRAPH"
	.align	4
	.sectionentsize	8
	.align		4
        /*0000*/ 	.word	0x00000000
	.align		4
        /*0004*/ 	.word	0xffffffff
	.align		4
        /*0008*/ 	.word	0x00000000
	.align		4
        /*000c*/ 	.word	0xfffffffe
	.align		4
        /*0010*/ 	.word	0x00000000
	.align		4
        /*0014*/ 	.word	0xfffffffd
	.align		4
        /*0018*/ 	.word	0x00000000
	.align		4
        /*001c*/ 	.word	0xfffffffc


//--------------------- .text._Z16block_mul_kerneliiPfS_S_ --------------------------
	.section	.text._Z16block_mul_kerneliiPfS_S_,"ax",@progbits
	.align	128
        .global         _Z16block_mul_kerneliiPfS_S_
        .type           _Z16block_mul_kerneliiPfS_S_,@function
        .size           _Z16block_mul_kerneliiPfS_S_,(.L_x_4 - _Z16block_mul_kerneliiPfS_S_)
        .other          _Z16block_mul_kerneliiPfS_S_,@"STO_CUDA_ENTRY STV_DEFAULT"
_Z16block_mul_kerneliiPfS_S_:
.text._Z16block_mul_kerneliiPfS_S_:
[----:B------:R-:W-:Y:S01]  /*0000*/  LDC R1, c[0x0][0x37c] ;  /* 0x0000df00ff017b82 */ /* 0x000fe20000000800 */
[----:B------:R-:W0:Y:S01]  /*0010*/  S2R R20, SR_TID.Y ;  /* 0x0000000000147919 */ /* 0x000e220000002200 */
[----:B------:R-:W1:Y:S01]  /*0020*/  LDCU UR4, c[0x0][0x384] ;  /* 0x00007080ff0477ac */ /* 0x000e620008000800 */
[----:B------:R-:W-:Y:S01]  /*0030*/  HFMA2 R7, -RZ, RZ, 0, 0 ;  /* 0x00000000ff077431 */ /* 0x000fe200000001ff */
[----:B------:R-:W-:Y:S01]  /*0040*/  MOV R9, RZ ;  /* 0x000000ff00097202 */ /* 0x000fe20000000f00 */
[----:B------:R-:W2:Y:S01]  /*0050*/  S2R R0, SR_CTAID.X ;  /* 0x0000000000007919 */ /* 0x000ea20000002500 */
[----:B------:R-:W-:Y:S01]  /*0060*/  HFMA2 R5, -RZ, RZ, 0, 0 ;  /* 0x00000000ff057431 */ /* 0x000fe200000001ff */
[----:B------:R-:W-:Y:S01]  /*0070*/  MOV R25, RZ ;  /* 0x000000ff00197202 */ /* 0x000fe20000000f00 */
[----:B------:R-:W-:Y:S01]  /*0080*/  HFMA2 R23, -RZ, RZ, 0, 0 ;  /* 0x00000000ff177431 */ /* 0x000fe200000001ff */
[----:B------:R-:W3:Y:S01]  /*0090*/  S2R R2, SR_CTAID.Y ;  /* 0x0000000000027919 */ /* 0x000ee20000002600 */
[----:B------:R-:W-:Y:S01]  /*00a0*/  HFMA2 R29, -RZ, RZ, 0, 0 ;  /* 0x00000000ff1d7431 */ /* 0x000fe200000001ff */
[----:B------:R-:W-:Y:S01]  /*00b0*/  MOV R19, RZ ;  /* 0x000000ff00137202 */ /* 0x000fe20000000f00 */
[----:B------:R-:W4:Y:S01]  /*00c0*/  LDCU.64 UR6, c[0x0][0x358] ;  /* 0x00006b00ff0677ac */ /* 0x000f220008000a00 */
[----:B------:R-:W2:Y:S01]  /*00d0*/  S2R R3, SR_TID.X ;  /* 0x0000000000037919 */ /* 0x000ea20000002100 */
[----:B------:R-:W-:Y:S01]  /*00e0*/  MOV R27, RZ ;  /* 0x000000ff001b7202 */ /* 0x000fe20000000f00 */
[----:B-1----:R-:W-:Y:S01]  /*00f0*/  UISETP.GE.AND UP0, UPT, UR4, 0x1, UPT ;  /* 0x000000010400788c */ /* 0x002fe2000bf06270 */
[----:B0-----:R-:W-:-:S08]  /*0100*/  SHF.L.U32 R21, R20, 0x3, RZ ;  /* 0x0000000314157819 */ /* 0x001fd000000006ff */
[----:B----4-:R-:W-:Y:S05]  /*0110*/  BRA.U !UP0, `(.L_x_0) ;  /* 0x0000000d08a47547 */ /* 0x010fea000b800000 */
[----:B------:R-:W0:Y:S01]  /*0120*/  S2UR UR5, SR_CgaCtaId ;  /* 0x00000000000579c3 */ /* 0x000e220000008800 */
[----:B------:R-:W-:Y:S01]  /*0130*/  UMOV UR4, 0x400 ;  /* 0x0000040000047882 */ /* 0x000fe20000000000 */
[----:B--2---:R-:W-:Y:S02]  /*0140*/  LEA R8, R20, R3, 0x8 ;  /* 0x0000000314087211 */ /* 0x004fe400078e40ff */
[----:B------:R-:W-:Y:S01]  /*0150*/  CS2R R6, SRZ ;  /* 0x0000000000067805 */ /* 0x000fe2000001ff00 */
[----:B0-----:R-:W-:-:S06]  /*0160*/  ULEA UR4, UR5, UR4, 0x18 ;  /* 0x0000000405047291 */ /* 0x001fcc000f8ec0ff */
[----:B------:R-:W-:Y:S02]  /*0170*/  LEA R8, R8, UR4, 0x2 ;  /* 0x0000000408087c11 */ /* 0x000fe4000f8e10ff */
[----:B------:R-:W-:Y:S02]  /*0180*/  LEA R20, R20, UR4, 0xa ;  /* 0x0000000414147c11 */ /* 0x000fe4000f8e50ff */
[----:B------:R-:W-:-:S07]  /*0190*/  LEA R4, R3, UR4, 0x2 ;  /* 0x0000000403047c11 */ /* 0x000fce000f8e10ff */
.L_x_2:
[----:B------:R-:W0:Y:S01]  /*01a0*/  LDC R33, c[0x0][0x380] ;  /* 0x0000e000ff217b82 */ /* 0x000e220000000800 */
[----:B------:R-:W-:Y:S02]  /*01b0*/  LEA R11, R0, R21, 0x5 ;  /* 0x00000015000b7211 */ /* 0x000fe400078e28ff */
[----:B------:R-:W-:-:S05]  /*01c0*/  LEA R10, R6, R3, 0x5 ;  /* 0x00000003060a7211 */ /* 0x000fca00078e28ff */
[----:B------:R-:W1:Y:S01]  /*01d0*/  LDC.64 R14, c[0x0][0x388] ;  /* 0x0000e200ff0e7b82 */ /* 0x000e620000000a00 */
[----:B0-----:R-:W-:-:S04]  /*01e0*/  IMAD R11, R11, R33, R10 ;  /* 0x000000210b0b7224 */ /* 0x001fc800078e020a */
[----:B-1----:R-:W-:-:S05]  /*01f0*/  IMAD.WIDE R14, R11, 0x4, R14 ;  /* 0x000000040b0e7825 */ /* 0x002fca00078e020e */
[----:B------:R0:W2:Y:S02]  /*0200*/  LDG.E R31, desc[UR6][R14.64] ;  /* 0x000000060e1f7981 */ /* 0x0000a4000c1e1900 */
[----:B0-----:R-:W-:-:S05]  /*0210*/  IMAD.WIDE R14, R33, 0x4, R14 ;  /* 0x00000004210e7825 */ /* 0x001fca00078e020e */
[----:B------:R-:W4:Y:S01]  /*0220*/  LDG.E R16, desc[UR6][R14.64] ;  /* 0x000000060e107981 */ /* 0x000f22000c1e1900 */
[----:B------:R-:W-:-:S04]  /*0230*/  IMAD.WIDE R34, R33, 0x4, R14 ;  /* 0x0000000421227825 */ /* 0x000fc800078e020e */
[C---:B------:R-:W-:Y:S02]  /*0240*/  IMAD.WIDE R10, R33.reuse, 0x4, R34 ;  /* 0x00000004210a7825 */ /* 0x040fe400078e0222 */
[----:B------:R-:W5:Y:S02]  /*0250*/  LDG.E R35, desc[UR6][R34.64] ;  /* 0x0000000622237981 */ /* 0x000f64000c1e1900 */
[C---:B------:R-:W-:Y:S02]  /*0260*/  IMAD.WIDE R36, R33.reuse, 0x4, R10 ;  /* 0x0000000421247825 */ /* 0x040fe400078e020a */
[----:B------:R0:W4:Y:S02]  /*0270*/  LDG.E R17, desc[UR6][R10.64] ;  /* 0x000000060a117981 */ /* 0x000124000c1e1900 */
[C---:B------:R-:W-:Y:S02]  /*0280*/  IMAD.WIDE R12, R33.reuse, 0x4, R36 ;  /* 0x00000004210c7825 */ /* 0x040fe400078e0224 */
[----:B------:R-:W4:Y:S02]  /*0290*/  LDG.E R37, desc[UR6][R36.64] ;  /* 0x0000000624257981 */ /* 0x000f24000c1e1900 */
[----:B0-----:R-:W-:-:S02]  /*02a0*/  IMAD.WIDE R10, R33, 0x4, R12 ;  /* 0x00000004210a7825 */ /* 0x001fc400078e020c */
[----:B------:R-:W4:Y:S04]  /*02b0*/  LDG.E R13, desc[UR6][R12.64] ;  /* 0x000000060c0d7981 */ /* 0x000f28000c1e1900 */
[----:B------:R0:W4:Y:S01]  /*02c0*/  LDG.E R18, desc[UR6][R10.64] ;  /* 0x000000060a127981 */ /* 0x000122000c1e1900 */
[----:B------:R-:W-:Y:S01]  /*02d0*/  IMAD.WIDE R14, R33, 0x4, R10 ;  /* 0x00000004210e7825 */ /* 0x000fe200078e020a */
[----:B------:R-:W-:Y:S02]  /*02e0*/  LEA R22, R6, R21, 0x5 ;  /* 0x0000001506167211 */ /* 0x000fe400078e28ff */
[----:B---3--:R-:W-:-:S03]  /*02f0*/  LEA R24, R2, R3, 0x5 ;  /* 0x0000000302187211 */ /* 0x008fc600078e28ff */
[----:B------:R-:W3:Y:S01]  /*0300*/  LDG.E R15, desc[UR6][R14.64] ;  /* 0x000000060e0f7981 */ /* 0x000ee2000c1e1900 */
[----:B0-----:R-:W0:Y:S01]  /*0310*/  LDC.64 R10, c[0x0][0x390] ;  /* 0x0000e400ff0a7b82 */ /* 0x001e220000000a00 */
[----:B------:R-:W-:-:S04]  /*0320*/  IMAD R22, R22, R33, R24 ;  /* 0x0000002116167224 */ /* 0x000fc800078e0218 */
[----:B0-----:R-:W-:-:S05]  /*0330*/  IMAD.WIDE R10, R22, 0x4, R10 ;  /* 0x00000004160a7825 */ /* 0x001fca00078e020a */
[----:B------:R0:W3:Y:S04]  /*0340*/  LDG.E R14, desc[UR6][R10.64] ;  /* 0x000000060a0e7981 */ /* 0x0000e8000c1e1900 */
[----:B--2---:R1:W-:Y:S02]  /*0350*/  STS [R8], R31 ;  /* 0x0000001f08007388 */ /* 0x0043e40000000800 */
[C---:B-1----:R-:W-:Y:S02]  /*0360*/  IMAD.WIDE R30, R33.reuse, 0x4, R10 ;  /* 0x00000004211e7825 */ /* 0x042fe400078e020a */
[----:B-----5:R1:W-:Y:S02]  /*0370*/  STS [R8+0x100], R35 ;  /* 0x0001002308007388 */ /* 0x0203e40000000800 */
[----:B-1----:R-:W-:-:S02]  /*0380*/  IMAD.WIDE R34, R33, 0x4, R30 ;  /* 0x0000000421227825 */ /* 0x002fc400078e021e */
[----:B----4-:R-:W-:Y:S04]  /*0390*/  STS [R8+0x80], R16 ;  /* 0x0000801008007388 */ /* 0x010fe80000000800 */
[----:B------:R-:W-:Y:S04]  /*03a0*/  STS [R8+0x180], R17 ;  /* 0x0001801108007388 */ /* 0x000fe80000000800 */
[----:B------:R1:W-:Y:S04]  /*03b0*/  STS [R8+0x280], R13 ;  /* 0x0002800d08007388 */ /* 0x0003e80000000800 */
[----:B------:R2:W-:Y:S04]  /*03c0*/  STS [R8+0x200], R37 ;  /* 0x0002002508007388 */ /* 0x0005e80000000800 */
[----:B------:R-:W4:Y:S01]  /*03d0*/  LDG.E R31, desc[UR6][R30.64] ;  /* 0x000000061e1f7981 */ /* 0x000f22000c1e1900 */
[----:B-1----:R-:W-:-:S03]  /*03e0*/  IMAD.WIDE R12, R33, 0x4, R34 ;  /* 0x00000004210c7825 */ /* 0x002fc600078e0222 */
[----:B------:R-:W5:Y:S01]  /*03f0*/  LDG.E R35, desc[UR6][R34.64] ;  /* 0x0000000622237981 */ /* 0x000f62000c1e1900 */
[----:B0-----:R-:W-:-:S03]  /*0400*/  IMAD.WIDE R10, R33, 0x4, R12 ;  /* 0x00000004210a7825 */ /* 0x001fc600078e020c */
[----:B------:R-:W5:Y:S04]  /*0410*/  LDG.E R24, desc[UR6][R12.64] ;  /* 0x000000060c187981 */ /* 0x000f68000c1e1900 */
[----:B------:R-:W5:Y:S01]  /*0420*/  LDG.E R26, desc[UR6][R10.64] ;  /* 0x000000060a1a7981 */ /* 0x000f62000c1e1900 */
[----:B------:R-:W-:-:S05]  /*0430*/  IMAD.WIDE R16, R33, 0x4, R10 ;  /* 0x0000000421107825 */ /* 0x000fca00078e020a */
[----:B------:R-:W5:Y:S01]  /*0440*/  LDG.E R28, desc[UR6][R16.64] ;  /* 0x00000006101c7981 */ /* 0x000f62000c1e1900 */
[----:B--2---:R-:W-:-:S04]  /*0450*/  IMAD.WIDE R36, R33, 0x4, R16 ;  /* 0x0000000421247825 */ /* 0x004fc800078e0210 */
[----:B------:R-:W-:Y:S02]  /*0460*/  IMAD.WIDE R32, R33, 0x4, R36 ;  /* 0x0000000421207825 */ /* 0x000fe400078e0224 */
[----:B------:R-:W2:Y:S04]  /*0470*/  LDG.E R37, desc[UR6][R36.64] ;  /* 0x0000000624257981 */ /* 0x000ea8000c1e1900 */
[----:B------:R-:W2:Y:S04]  /*0480*/  LDG.E R33, desc[UR6][R32.64] ;  /* 0x0000000620217981 */ /* 0x000ea8000c1e1900 */
[----:B------:R-:W-:Y:S04]  /*0490*/  STS [R8+0x300], R18 ;  /* 0x0003001208007388 */ /* 0x000fe80000000800 */
[----:B---3--:R-:W-:Y:S04]  /*04a0*/  STS [R8+0x380], R15 ;  /* 0x0003800f08007388 */ /* 0x008fe80000000800 */
[----:B------:R-:W-:Y:S01]  /*04b0*/  STS [R8+0x1000], R14 ;  /* 0x0010000e08007388 */ /* 0x000fe20000000800 */
[----:B------:R-:W-:-:S03]  /*04c0*/  UMOV UR4, 0x1100 ;  /* 0x0000110000047882 */ /* 0x000fc60000000000 */
[----:B----4-:R-:W-:Y:S04]  /*04d0*/  STS [R8+0x1080], R31 ;  /* 0x0010801f08007388 */ /* 0x010fe80000000800 */
[----:B-----5:R-:W-:Y:S04]  /*04e0*/  STS [R8+0x1100], R35 ;  /* 0x0011002308007388 */ /* 0x020fe80000000800 */
[----:B------:R-:W-:Y:S04]  /*04f0*/  STS [R8+0x1180], R24 ;  /* 0x0011801808007388 */ /* 0x000fe80000000800 */
[----:B------:R-:W-:Y:S04]  /*0500*/  STS [R8+0x1200], R26 ;  /* 0x0012001a08007388 */ /* 0x000fe80000000800 */
[----:B------:R-:W-:Y:S04]  /*0510*/  STS [R8+0x1280], R28 ;  /* 0x0012801c08007388 */ /* 0x000fe80000000800 */
[----:B--2---:R-:W-:Y:S04]  /*0520*/  STS [R8+0x1300], R37 ;  /* 0x0013002508007388 */ /* 0x004fe80000000800 */
[----:B------:R-:W-:Y:S01]  /*0530*/  STS [R8+0x1380], R33 ;  /* 0x0013802108007388 */ /* 0x000fe20000000800 */
[----:B------:R-:W-:Y:S06]  /*0540*/  BAR.SYNC.DEFER_BLOCKING 0x0 ;  /* 0x0000000000007b1d */ /* 0x000fec0000010000 */
[----:B------:R-:W-:Y:S04]  /*0550*/  LDS R22, [R4+0x1000] ;  /* 0x0010000004167984 */ /* 0x000fe80000000800 */
[----:B------:R-:W0:Y:S04]  /*0560*/  LDS.64 R12, [R20+0x80] ;  /* 0x00008000140c7984 */ /* 0x000e280000000a00 */
[----:B------:R-:W1:Y:S04]  /*0570*/  LDS.64 R14, [R20+0x100] ;  /* 0x00010000140e7984 */ /* 0x000e680000000a00 */
[----:B------:R-:W2:Y:S04]  /*0580*/  LDS.64 R16, [R20+0x180] ;  /* 0x0001800014107984 */ /* 0x000ea80000000a00 */
[----:B------:R-:W3:Y:S04]  /*0590*/  LDS.64 R10, [R20] ;  /* 0x00000000140a7984 */ /* 0x000ee80000000a00 */
[----:B------:R-:W4:Y:S01]  /*05a0*/  LDS R18, [R4+0x1080] ;  /* 0x0010800004127984 */ /* 0x000f220000000800 */
[C---:B0-----:R-:W-:Y:S01]  /*05b0*/  FFMA R12, R22.reuse, R12, R29 ;  /* 0x0000000c160c7223 */ /* 0x041fe2000000001d */
[C---:B-1----:R-:W-:Y:S01]  /*05c0*/  FFMA R14, R22.reuse, R14, R19 ;  /* 0x0000000e160e7223 */ /* 0x042fe20000000013 */
[C---:B--2---:R-:W-:Y:S01]  /*05d0*/  FFMA R16, R22.reuse, R16, R23 ;  /* 0x0000001016107223 */ /* 0x044fe20000000017 */
[----:B---3--:R-:W-:-:S04]  /*05e0*/  FFMA R27, R22, R10, R27 ;  /* 0x0000000a161b7223 */ /* 0x008fc8000000001b */
[C---:B----4-:R-:W-:Y:S01]  /*05f0*/  FFMA R27, R18.reuse, R11, R27 ;  /* 0x0000000b121b7223 */ /* 0x050fe2000000001b */
[C---:B------:R-:W-:Y:S01]  /*0600*/  FFMA R29, R18.reuse, R13, R12 ;  /* 0x0000000d121d7223 */ /* 0x040fe2000000000c */
[C---:B------:R-:W-:Y:S01]  /*0610*/  FFMA R19, R18.reuse, R15, R14 ;  /* 0x0000000f12137223 */ /* 0x040fe2000000000e */
[----:B------:R-:W-:Y:S01]  /*0620*/  FFMA R23, R18, R17, R16 ;  /* 0x0000001112177223 */ /* 0x000fe20000000010 */
[----:B------:R-:W0:Y:S04]  /*0630*/  LDS.64 R10, [R20+0x200] ;  /* 0x00020000140a7984 */ /* 0x000e280000000a00 */
[----:B------:R-:W1:Y:S04]  /*0640*/  LDS.64 R12, [R20+0x280] ;  /* 0x00028000140c7984 */ /* 0x000e680000000a00 */
[----:B------:R-:W2:Y:S04]  /*0650*/  LDS.64 R14, [R20+0x300] ;  /* 0x00030000140e7984 */ /* 0x000ea80000000a00 */
[----:B------:R-:W3:Y:S01]  /*0660*/  LDS.64 R16, [R20+0x380] ;  /* 0x0003800014107984 */ /* 0x000ee20000000a00 */
[C---:B0-----:R-:W-:Y:S01]  /*0670*/  FFMA R25, R22.reuse, R10, R25 ;  /* 0x0000000a16197223 */ /* 0x041fe20000000019 */
[C---:B-1----:R-:W-:Y:S01]  /*0680*/  FFMA R12, R22.reuse, R12, R5 ;  /* 0x0000000c160c7223 */ /* 0x042fe20000000005 */
[C---:B--2---:R-:W-:Y:S01]  /*0690*/  FFMA R14, R22.reuse, R14, R9 ;  /* 0x0000000e160e7223 */ /* 0x044fe20000000009 */
[----:B---3--:R-:W-:Y:S01]  /*06a0*/  FFMA R16, R22, R16, R7 ;  /* 0x0000001016107223 */ /* 0x008fe20000000007 */
[C---:B------:R-:W-:Y:S01]  /*06b0*/  FFMA R25, R18.reuse, R11, R25 ;  /* 0x0000000b12197223 */ /* 0x040fe20000000019 */
[C---:B------:R-:W-:Y:S01]  /*06c0*/  FFMA R5, R18.reuse, R13, R12 ;  /* 0x0000000d12057223 */ /* 0x040fe2000000000c */
[C---:B------:R-:W-:Y:S01]  /*06d0*/  FFMA R9, R18.reuse, R15, R14 ;  /* 0x0000000f12097223 */ /* 0x040fe2000000000e */
[----:B------:R-:W-:Y:S01]  /*06e0*/  FFMA R7, R18, R17, R16 ;  /* 0x0000001112077223 */ /* 0x000fe20000000010 */
[----:B------:R-:W-:-:S07]  /*06f0*/  IADD3 R22, PT, PT, R20, 0x208, RZ ;  /* 0x0000020814167810 */ /* 0x000fce0007ffe0ff */
.L_x_1:
[----:B------:R-:W-:Y:S04]  /*0700*/  LDS R26, [R4+UR4] ;  /* 0x00000004041a7984 */ /* 0x000fe80008000800 */
[----:B------:R-:W0:Y:S04]  /*0710*/  LDS.64 R10, [R22+-0x200] ;  /* 0xfffe0000160a7984 */ /* 0x000e280000000a00 */
[----:B------:R-:W1:Y:S04]  /*0720*/  LDS.64 R14, [R22+-0x100] ;  /* 0xffff0000160e7984 */ /* 0x000e680000000a00 */
[----:B------:R-:W2:Y:S04]  /*0730*/  LDS R24, [R4+UR4+0x80] ;  /* 0x0000800404187984 */ /* 0x000ea80008000800 */
[----:B------:R-:W3:Y:S04]  /*0740*/  LDS.64 R12, [R22+-0x180] ;  /* 0xfffe8000160c7984 */ /* 0x000ee80000000a00 */
[----:B------:R-:W4:Y:S01]  /*0750*/  LDS.64 R16, [R22+-0x80] ;  /* 0xffff800016107984 */ /* 0x000f220000000a00 */
[C---:B0-----:R-:W-:Y:S01]  /*0760*/  FFMA R27, R26.reuse, R10, R27 ;  /* 0x0000000a1a1b7223 */ /* 0x041fe2000000001b */
[----:B-1----:R-:W-:-:S02]  /*0770*/  FFMA R14, R26, R14, R19 ;  /* 0x0000000e1a0e7223 */ /* 0x002fc40000000013 */
[----:B------:R-:W0:Y:S01]  /*0780*/  LDS.64 R18, [R22] ;  /* 0x0000000016127984 */ /* 0x000e220000000a00 */
[C---:B--2---:R-:W-:Y:S01]  /*0790*/  FFMA R30, R24.reuse, R11, R27 ;  /* 0x0000000b181e7223 */ /* 0x044fe2000000001b */
[----:B------:R-:W-:Y:S02]  /*07a0*/  FFMA R28, R24, R15, R14 ;  /* 0x0000000f181c7223 */ /* 0x000fe4000000000e */
[----:B------:R-:W1:Y:S01]  /*07b0*/  LDS.64 R10, [R22+0x80] ;  /* 0x00008000160a7984 */ /* 0x000e620000000a00 */
[----:B---3--:R-:W-:-:S03]  /*07c0*/  FFMA R12, R26, R12, R29 ;  /* 0x0000000c1a0c7223 */ /* 0x008fc6000000001d */
[----:B------:R-:W2:Y:S01]  /*07d0*/  LDS.64 R14, [R22+0x180] ;  /* 0x00018000160e7984 */ /* 0x000ea20000000a00 */
[----:B------:R-:W-:Y:S01]  /*07e0*/  FFMA R27, R24, R13, R12 ;  /* 0x0000000d181b7223 */ /* 0x000fe2000000000c */
[----:B----4-:R-:W-:Y:S02]  /*07f0*/  FFMA R16, R26, R16, R23 ;  /* 0x000000101a107223 */ /* 0x010fe40000000017 */
[----:B------:R-:W3:Y:S02]  /*0800*/  LDS.64 R12, [R22+0x100] ;  /* 0x00010000160c7984 */ /* 0x000ee40000000a00 */
[----:B------:R-:W-:Y:S02]  /*0810*/  FFMA R23, R24, R17, R16 ;  /* 0x0000001118177223 */ /* 0x000fe40000000010 */
[----:B------:R-:W-:Y:S01]  /*0820*/  LDS.64 R16, [R22+-0x178] ;  /* 0xfffe880016107984 */ /* 0x000fe20000000a00 */
[C---:B0-----:R-:W-:Y:S01]  /*0830*/  FFMA R25, R26.reuse, R18, R25 ;  /* 0x000000121a197223 */ /* 0x041fe20000000019 */
[----:B-1----:R-:W-:-:S03]  /*0840*/  FFMA R29, R26, R10, R5 ;  /* 0x0000000a1a1d7223 */ /* 0x002fc60000000005 */
[----:B------:R-:W-:Y:S01]  /*0850*/  FFMA R25, R24, R19, R25 ;  /* 0x0000001318197223 */ /* 0x000fe20000000019 */
[----:B------:R-:W0:Y:S01]  /*0860*/  LDS R5, [R4+UR4+0x100] ;  /* 0x0001000404057984 */ /* 0x000e220008000800 */
[----:B--2---:R-:W-:Y:S01]  /*0870*/  FFMA R14, R26, R14, R7 ;  /* 0x0000000e1a0e7223 */ /* 0x004fe20000000007 */
[----:B------:R-:W-:Y:S02]  /*0880*/  FFMA R7, R24, R11, R29 ;  /* 0x0000000b18077223 */ /* 0x000fe4000000001d */
[----:B------:R-:W1:Y:S01]  /*0890*/  LDS.64 R18, [R22+-0x1f8] ;  /* 0xfffe080016127984 */ /* 0x000e620000000a00 */
[----:B---3--:R-:W-:Y:S01]  /*08a0*/  FFMA R9, R26, R12, R9 ;  /* 0x0000000c1a097223 */ /* 0x008fe20000000009 */
[C---:B------:R-:W-:Y:S02]  /*08b0*/  FFMA R31, R24.reuse, R15, R14 ;  /* 0x0000000f181f7223 */ /* 0x040fe4000000000e */
[----:B------:R-:W2:Y:S04]  /*08c0*/  LDS.64 R10, [R22+-0xf8] ;  /* 0xffff0800160a7984 */ /* 0x000ea80000000a00 */
[----:B------:R-:W3:Y:S04]  /*08d0*/  LDS R26, [R4+UR4+0x180] ;  /* 0x00018004041a7984 */ /* 0x000ee80008000800 */
[----:B------:R-:W4:Y:S01]  /*08e0*/  LDS.64 R14, [R22+0x8] ;  /* 0x00000800160e7984 */ /* 0x000f220000000a00 */
[C---:B0-----:R-:W-:Y:S01]  /*08f0*/  FFMA R16, R5.reuse, R16, R27 ;  /* 0x0000001005107223 */ /* 0x041fe2000000001b */
[----:B-1----:R-:W-:Y:S01]  /*0900*/  FFMA R29, R5, R18, R30 ;  /* 0x00000012051d7223 */ /* 0x002fe2000000001e */
[----:B------:R-:W-:-:S02]  /*0910*/  FFMA R30, R24, R13, R9 ;  /* 0x0000000d181e7223 */ /* 0x000fc40000000009 */
[----:B------:R-:W0:Y:S01]  /*0920*/  LDS.64 R12, [R22+-0x78] ;  /* 0xffff8800160c7984 */ /* 0x000e220000000a00 */
[----:B--2---:R-:W-:-:S04]  /*0930*/  FFMA R9, R5, R10, R28 ;  /* 0x0000000a05097223 */ /* 0x004fc8000000001c */
[C---:B---3--:R-:W-:Y:S01]  /*0940*/  FFMA R9, R26.reuse, R11, R9 ;  /* 0x0000000b1a097223 */ /* 0x048fe20000000009 */
[C---:B------:R-:W-:Y:S01]  /*0950*/  FFMA R27, R26.reuse, R19, R29 ;  /* 0x000000131a1b7223 */ /* 0x040fe2000000001d */
[----:B------:R-:W1:Y:S01]  /*0960*/  LDS.64 R10, [R22+0x188] ;  /* 0x00018800160a7984 */ /* 0x000e620000000a00 */
[C---:B------:R-:W-:Y:S01]  /*0970*/  FFMA R29, R26.reuse, R17, R16 ;  /* 0x000000111a1d7223 */ /* 0x040fe20000000010 */
[C---:B----4-:R-:W-:Y:S02]  /*0980*/  FFMA R14, R5.reuse, R14, R25 ;  /* 0x0000000e050e7223 */ /* 0x050fe40000000019 */
[----:B------:R-:W2:Y:S02]  /*0990*/  LDS.64 R18, [R22+0x108] ;  /* 0x0001080016127984 */ /* 0x000ea40000000a00 */
[----:B------:R-:W-:Y:S02]  /*09a0*/  FFMA R24, R26, R15, R14 ;  /* 0x0000000f1a187223 */ /* 0x000fe4000000000e */
[----:B------:R-:W3:Y:S04]  /*09b0*/  LDS.64 R16, [R22+0x88] ;  /* 0x0000880016107984 */ /* 0x000ee80000000a00 */
[----:B------:R-:W-:Y:S01]  /*09c0*/  LDS.64 R14, [R22+-0x1f0] ;  /* 0xfffe1000160e7984 */ /* 0x000fe20000000a00 */
[----:B0-----:R-:W-:-:S04]  /*09d0*/  FFMA R23, R5, R12, R23 ;  /* 0x0000000c05177223 */ /* 0x001fc80000000017 */
[----:B------:R-:W-:Y:S02]  /*09e0*/  FFMA R33, R26, R13, R23 ;  /* 0x0000000d1a217223 */ /* 0x000fe40000000017 */
[----:B------:R-:W0:Y:S01]  /*09f0*/  LDS R23, [R4+UR4+0x200] ;  /* 0x0002000404177984 */ /* 0x000e220008000800 */
[----:B-1----:R-:W-:-:S03]  /*0a00*/  FFMA R10, R5, R10, R31 ;  /* 0x0000000a050a7223 */ /* 0x002fc6000000001f */
[----:B------:R-:W1:Y:S01]  /*0a10*/  LDS.64 R12, [R22+-0x170] ;  /* 0xfffe9000160c7984 */ /* 0x000e620000000a00 */
[C---:B------:R-:W-:Y:S01]  /*0a20*/  FFMA R31, R26.reuse, R11, R10 ;  /* 0x0000000b1a1f7223 */ /* 0x040fe2000000000a */
[C---:B--2---:R-:W-:Y:S02]  /*0a30*/  FFMA R25, R5.reuse, R18, R30 ;  /* 0x0000001205197223 */ /* 0x044fe4000000001e */
[----:B------:R-:W2:Y:S01]  /*0a40*/  LDS.64 R10, [R22+-0x70] ;  /* 0xffff9000160a7984 */ /* 0x000ea20000000a00 */
[----:B---3--:R-:W-:Y:S01]  /*0a50*/  FFMA R16, R5, R16, R7 ;  /* 0x0000001005107223 */ /* 0x008fe20000000007 */
[C---:B------:R-:W-:Y:S02]  /*0a60*/  FFMA R25, R26.reuse, R19, R25 ;  /* 0x000000131a197223 */ /* 0x040fe40000000019 */
[----:B------:R-:W3:Y:S01]  /*0a70*/  LDS R30, [R4+UR4+0x280] ;  /* 0x00028004041e7984 */ /* 0x000ee20008000800 */
[----:B------:R-:W-:-:S03]  /*0a80*/  FFMA R7, R26, R17, R16 ;  /* 0x000000111a077223 */ /* 0x000fc60000000010 */
[----:B------:R-:W4:Y:S04]  /*0a90*/  LDS.64 R16, [R22+0x10] ;  /* 0x0000100016107984 */ /* 0x000f280000000a00 */
[----:B------:R-:W5:Y:S01]  /*0aa0*/  LDS.64 R18, [R22+-0xf0] ;  /* 0xffff100016127984 */ /* 0x000f620000000a00 */
[C---:B0-----:R-:W-:Y:S01]  /*0ab0*/  FFMA R27, R23.reuse, R14, R27 ;  /* 0x0000000e171b7223 */ /* 0x041fe2000000001b */
[C---:B-1----:R-:W-:Y:S01]  /*0ac0*/  FFMA R12, R23.reuse, R12, R29 ;  /* 0x0000000c170c7223 */ /* 0x042fe2000000001d */
[----:B--2---:R-:W-:-:S04]  /*0ad0*/  FFMA R10, R23, R10, R33 ;  /* 0x0000000a170a7223 */ /* 0x004fc80000000021 */
[C---:B---3--:R-:W-:Y:S01]  /*0ae0*/  FFMA R28, R30.reuse, R11, R10 ;  /* 0x0000000b1e1c7223 */ /* 0x048fe2000000000a */
[----:B------:R-:W-:Y:S01]  /*0af0*/  FFMA R26, R30, R15, R27 ;  /* 0x0000000f1e1a7223 */ /* 0x000fe2000000001b */
[----:B------:R-:W0:Y:S01]  /*0b00*/  LDS.64 R10, [R22+0x90] ;  /* 0x00009000160a7984 */ /* 0x000e220000000a00 */
[----:B----4-:R-:W-:-:S03]  /*0b10*/  FFMA R5, R23, R16, R24 ;  /* 0x0000001017057223 */ /* 0x010fc60000000018 */
[----:B------:R-:W1:Y:S01]  /*0b20*/  LDS.64 R14, [R22+0x110] ;  /* 0x00011000160e7984 */ /* 0x000e620000000a00 */
[----:B-----5:R-:W-:Y:S01]  /*0b30*/  FFMA R18, R23, R18, R9 ;  /* 0x0000001217127223 */ /* 0x020fe20000000009 */
[C---:B------:R-:W-:Y:S01]  /*0b40*/  FFMA R9, R30.reuse, R13, R12 ;  /* 0x0000000d1e097223 */ /* 0x040fe2000000000c */
[C---:B------:R-:W-:Y:S01]  /*0b50*/  FFMA R5, R30.reuse, R17, R5 ;  /* 0x000000111e057223 */ /* 0x040fe20000000005 */
[----:B------:R-:W2:Y:S01]  /*0b60*/  LDS.64 R12, [R22+0x190] ;  /* 0x00019000160c7984 */ /* 0x000ea20000000a00 */
[----:B------:R-:W-:-:S03]  /*0b70*/  FFMA R32, R30, R19, R18 ;  /* 0x000000131e207223 */ /* 0x000fc60000000012 */
[----:B------:R-:W-:Y:S04]  /*0b80*/  LDS.64 R16, [R22+-0x1e8] ;  /* 0xfffe180016107984 */ /* 0x000fe80000000a00 */
[----:B------:R-:W-:Y:S04]  /*0b90*/  LDS.64 R18, [R22+-0x168] ;  /* 0xfffe980016127984 */ /* 0x000fe80000000a00 */
[----:B------:R-:W-:Y:S01]  /*0ba0*/  LDS R24, [R4+UR4+0x380] ;  /* 0x0003800404187984 */ /* 0x000fe20008000800 */
[----:B0-----:R-:W-:-:S03]  /*0bb0*/  FFMA R27, R23, R10, R7 ;  /* 0x0000000a171b7223 */ /* 0x001fc60000000007 */
[----:B------:R-:W0:Y:S01]  /*0bc0*/  LDS R7, [R4+UR4+0x300] ;  /* 0x0003000404077984 */ /* 0x000e220008000800 */
[C---:B------:R-:W-:Y:S01]  /*0bd0*/  FFMA R27, R30.reuse, R11, R27 ;  /* 0x0000000b1e1b7223 */ /* 0x040fe2000000001b */
[C---:B-1----:R-:W-:Y:S02]  /*0be0*/  FFMA R25, R23.reuse, R14, R25 ;  /* 0x0000000e17197223 */ /* 0x042fe40000000019 */
[----:B------:R-:W1:Y:S01]  /*0bf0*/  LDS.64 R10, [R22+-0xe8] ;  /* 0xffff1800160a7984 */ /* 0x000e620000000a00 */
[----:B--2---:R-:W-:Y:S01]  /*0c00*/  FFMA R12, R23, R12, R31 ;  /* 0x0000000c170c7223 */ /* 0x004fe2000000001f */
[C---:B0-----:R-:W-:Y:S01]  /*0c10*/  FFMA R23, R7.reuse, R16, R26 ;  /* 0x0000001007177223 */ /* 0x041fe2000000001a */
[----:B------:R-:W-:Y:S01]  /*0c20*/  FFMA R26, R30, R15, R25 ;  /* 0x0000000f1e1a7223 */ /* 0x000fe20000000019 */
[C---:B------:R-:W-:Y:S01]  /*0c30*/  FFMA R18, R7.reuse, R18, R9 ;  /* 0x0000001207127223 */ /* 0x040fe20000000009 */
[----:B------:R-:W0:Y:S01]  /*0c40*/  LDS.64 R14, [R22+-0x68] ;  /* 0xffff9800160e7984 */ /* 0x000e220000000a00 */
[----:B------:R-:W-:Y:S01]  /*0c50*/  FFMA R25, R24, R17, R23 ;  /* 0x0000001118197223 */ /* 0x000fe20000000017 */
[----:B-1----:R-:W-:Y:S01]  /*0c60*/  FFMA R23, R7, R10, R32 ;  /* 0x0000000a07177223 */ /* 0x002fe20000000020 */
[----:B------:R-:W-:Y:S01]  /*0c70*/  FFMA R9, R30, R13, R12 ;  /* 0x0000000d1e097223 */ /* 0x000fe2000000000c */
[----:B------:R-:W1:Y:S01]  /*0c80*/  LDS.64 R16, [R22+0x18] ;  /* 0x0000180016107984 */ /* 0x000e620000000a00 */
[C---:B------:R-:W-:Y:S01]  /*0c90*/  FFMA R30, R24.reuse, R19, R18 ;  /* 0x00000013181e7223 */ /* 0x040fe20000000012 */
[----:B------:R-:W-:-:S02]  /*0ca0*/  FFMA R23, R24, R11, R23 ;  /* 0x0000000b18177223 */ /* 0x000fc40000000017 */
[----:B------:R-:W2:Y:S04]  /*0cb0*/  LDS.64 R18, [R22+0x98] ;  /* 0x0000980016127984 */ /* 0x000ea80000000a00 */
[----:B------:R-:W3:Y:S04]  /*0cc0*/  LDS.64 R12, [R22+0x118] ;  /* 0x00011800160c7984 */ /* 0x000ee80000000a00 */
[----:B------:R-:W4:Y:S01]  /*0cd0*/  LDS.64 R10, [R22+0x198] ;  /* 0x00019800160a7984 */ /* 0x000f220000000a00 */
[C---:B0-----:R-:W-:Y:S01]  /*0ce0*/  FFMA R29, R7.reuse, R14, R28 ;  /* 0x0000000e071d7223 */ /* 0x041fe2000000001c */
[----:B-1----:R-:W-:-:S03]  /*0cf0*/  FFMA R14, R7, R16, R5 ;  /* 0x00000010070e7223 */ /* 0x002fc60000000005 */
[C---:B------:R-:W-:Y:S01]  /*0d00*/  FFMA R15, R24.reuse, R15, R29 ;  /* 0x0000000f180f7223 */ /* 0x040fe2000000001d */
[----:B------:R-:W-:Y:S01]  /*0d10*/  LDS R16, [R4+UR4+0x480] ;  /* 0x0004800404107984 */ /* 0x000fe20008000800 */
[C---:B------:R-:W-:Y:S01]  /*0d20*/  FFMA R14, R24.reuse, R17, R14 ;  /* 0x00000011180e7223 */ /* 0x040fe2000000000e */
[C---:B--2---:R-:W-:Y:S02]  /*0d30*/  FFMA R18, R7.reuse, R18, R27 ;  /* 0x0000001207127223 */ /* 0x044fe4000000001b */
[----:B------:R-:W-:Y:S01]  /*0d40*/  LDS.64 R28, [R22+-0x160] ;  /* 0xfffea000161c7984 */ /* 0x000fe20000000a00 */
[C---:B---3--:R-:W-:Y:S01]  /*0d50*/  FFMA R17, R7.reuse, R12, R26 ;  /* 0x0000000c07117223 */ /* 0x048fe2000000001a */
[C---:B------:R-:W-:Y:S02]  /*0d60*/  FFMA R5, R24.reuse, R19, R18 ;  /* 0x0000001318057223 */ /* 0x040fe40000000012 */
[----:B------:R-:W-:Y:S01]  /*0d70*/  LDS.64 R26, [R22+-0x1e0] ;  /* 0xfffe2000161a7984 */ /* 0x000fe20000000a00 */
[----:B----4-:R-:W-:Y:S01]  /*0d80*/  FFMA R10, R7, R10, R9 ;  /* 0x0000000a070a7223 */ /* 0x010fe20000000009 */
[----:B------:R-:W-:-:S02]  /*0d90*/  FFMA R9, R24, R13, R17 ;  /* 0x0000000d18097223 */ /* 0x000fc40000000011 */
[----:B------:R-:W0:Y:S01]  /*0da0*/  LDS R7, [R4+UR4+0x400] ;  /* 0x0004000404077984 */ /* 0x000e220008000800 */
[----:B------:R-:W-:Y:S01]  /*0db0*/  UIADD3 UR4, UPT, UPT, UR4, 0x500, URZ ;  /* 0x0000050004047890 */ /* 0x000fe2000fffe0ff */
[----:B------:R-:W-:Y:S02]  /*0dc0*/  FFMA R17, R24, R11, R10 ;  /* 0x0000000b18117223 */ /* 0x000fe4000000000a */
[----:B------:R-:W1:Y:S01]  /*0dd0*/  LDS.64 R10, [R22+-0x60] ;  /* 0xffffa000160a7984 */ /* 0x000e620000000a00 */
[----:B------:R-:W-:-:S03]  /*0de0*/  UISETP.NE.AND UP0, UPT, UR4, 0x2000, UPT ;  /* 0x000020000400788c */ /* 0x000fc6000bf05270 */
[----:B------:R-:W2:Y:S01]  /*0df0*/  LDS.64 R18, [R22+-0xe0] ;  /* 0xffff200016127984 */ /* 0x000ea20000000a00 */
[C---:B0-----:R-:W-:Y:S01]  /*0e00*/  FFMA R13, R7.reuse, R26, R25 ;  /* 0x0000001a070d7223 */ /* 0x041fe20000000019 */
[C---:B------:R-:W-:Y:S02]  /*0e10*/  FFMA R28, R7.reuse, R28, R30 ;  /* 0x0000001c071c7223 */ /* 0x040fe4000000001e */
[----:B------:R-:W0:Y:S01]  /*0e20*/  LDS.64 R24, [R22+0x20] ;  /* 0x0000200016187984 */ /* 0x000e220000000a00 */
[C---:B-1----:R-:W-:Y:S01]  /*0e30*/  FFMA R10, R7.reuse, R10, R15 ;  /* 0x0000000a070a7223 */ /* 0x042fe2000000000f */
[C---:B------:R-:W-:Y:S01]  /*0e40*/  FFMA R27, R16.reuse, R27, R13 ;  /* 0x0000001b101b7223 */ /* 0x040fe2000000000d */
[C---:B------:R-:W-:Y:S01]  /*0e50*/  FFMA R29, R16.reuse, R29, R28 ;  /* 0x0000001d101d7223 */ /* 0x040fe2000000001c */
[----:B------:R-:W1:Y:S01]  /*0e60*/  LDS.64 R12, [R22+0x120] ;  /* 0x00012000160c7984 */ /* 0x000e620000000a00 */
[----:B--2---:R-:W-:Y:S01]  /*0e70*/  FFMA R18, R7, R18, R23 ;  /* 0x0000001207127223 */ /* 0x004fe20000000017 */
[----:B------:R-:W-:-:S02]  /*0e80*/  FFMA R23, R16, R11, R10 ;  /* 0x0000000b10177223 */ /* 0x000fc4000000000a */
[----:B------:R-:W2:Y:S01]  /*0e90*/  LDS.64 R10, [R22+0x1a0] ;  /* 0x0001a000160a7984 */ /* 0x000ea20000000a00 */
[C---:B------:R-:W-:Y:S01]  /*0ea0*/  FFMA R19, R16.reuse, R19, R18 ;  /* 0x0000001310137223 */ /* 0x040fe20000000012 */
[C---:B0-----:R-:W-:Y:S02]  /*0eb0*/  FFMA R31, R7.reuse, R24, R14 ;  /* 0x00000018071f7223 */ /* 0x041fe4000000000e */
[----:B------:R0:W3:Y:S02]  /*0ec0*/  LDS.64 R14, [R22+0xa0] ;  /* 0x0000a000160e7984 */ /* 0x0000e40000000a00 */
[----:B------:R-:W-:Y:S01]  /*0ed0*/  FFMA R25, R16, R25, R31 ;  /* 0x0000001910197223 */ /* 0x000fe2000000001f */
[C---:B-1----:R-:W-:Y:S01]  /*0ee0*/  FFMA R12, R7.reuse, R12, R9 ;  /* 0x0000000c070c7223 */ /* 0x042fe20000000009 */
[----:B--2---:R-:W-:-:S03]  /*0ef0*/  FFMA R10, R7, R10, R17 ;  /* 0x0000000a070a7223 */ /* 0x004fc60000000011 */
[----:B------:R-:W-:Y:S01]  /*0f00*/  FFMA R9, R16, R13, R12 ;  /* 0x0000000d10097223 */ /* 0x000fe2000000000c */
[----:B0-----:R-:W-:Y:S01]  /*0f10*/  IADD3 R22, PT, PT, R22, 0x28, RZ ;  /* 0x0000002816167810 */ /* 0x001fe20007ffe0ff */
[----:B---3--:R-:W-:Y:S01]  /*0f20*/  FFMA R5, R7, R14, R5 ;  /* 0x0000000e07057223 */ /* 0x008fe20000000005 */
[----:B------:R-:W-:-:S03]  /*0f30*/  FFMA R7, R16, R11, R10 ;  /* 0x0000000b10077223 */ /* 0x000fc6000000000a */
[----:B------:R-:W-:Y:S01]  /*0f40*/  FFMA R5, R16, R15, R5 ;  /* 0x0000000f10057223 */ /* 0x000fe20000000005 */
[----:B------:R-:W-:Y:S06]  /*0f50*/  BRA.U UP0, `(.L_x_1) ;  /* 0xfffffff500e87547 */ /* 0x000fec000b83ffff */
[----:B------:R-:W0:Y:S01]  /*0f60*/  LDCU UR4, c[0x0][0x384] ;  /* 0x00007080ff0477ac */ /* 0x000e220008000800 */
[----:B------:R-:W-:Y:S01]  /*0f70*/  IADD3 R6, PT, PT, R6, 0x1, RZ ;  /* 0x0000000106067810 */ /* 0x000fe20007ffe0ff */
[----:B------:R-:W-:Y:S03]  /*0f80*/  BAR.SYNC.DEFER_BLOCKING 0x0 ;  /* 0x0000000000007b1d */ /* 0x000fe60000010000 */
[----:B0-----:R-:W-:-:S13]  /*0f90*/  ISETP.NE.AND P0, PT, R6, UR4, PT ;  /* 0x0000000406007c0c */ /* 0x001fda000bf05270 */
[----:B------:R-:W-:Y:S05]  /*0fa0*/  @P0 BRA `(.L_x_2) ;  /* 0xfffffff0007c0947 */ /* 0x000fea000383ffff */
.L_x_0:
[----:B------:R-:W0:Y:S01]  /*0fb0*/  LDC R33, c[0x0][0x380] ;  /* 0x0000e000ff217b82 */ /* 0x000e220000000800 */
[----:B--2---:R-:W-:Y:S02]  /*0fc0*/  LEA R0, R0, R21, 0x5 ;  /* 0x0000001500007211 */ /* 0x004fe400078e28ff */
[----:B---3--:R-:W-:-:S05]  /*0fd0*/  LEA R3, R2, R3, 0x5 ;  /* 0x0000000302037211 */ /* 0x008fca00078e28ff */
[----:B------:R-:W1:Y:S01]  /*0fe0*/  LDC.64 R30, c[0x0][0x398] ;  /* 0x0000e600ff1e7b82 */ /* 0x000e620000000a00 */
[----:B0-----:R-:W-:-:S04]  /*0ff0*/  IMAD R3, R0, R33, R3 ;  /* 0x0000002100037224 */ /* 0x001fc800078e0203 */
[----:B-1----:R-:W-:-:S05]  /*1000*/  IMAD.WIDE R30, R3, 0x4, R30 ;  /* 0x00000004031e7825 */ /* 0x002fca00078e021e */
[----:B------:R-:W-:Y:S01]  /*1010*/  STG.E desc[UR6][R30.64], R27 ;  /* 0x0000001b1e007986 */ /* 0x000fe2000c101906 */
[----:B------:R-:W-:-:S05]  /*1020*/  IMAD.WIDE R2, R33, 0x4, R30 ;  /* 0x0000000421027825 */ /* 0x000fca00078e021e */
        /* <DEDUP_REMOVED lines=13> */
[----:B------:R-:W-:Y:S05]  /*1100*/  EXIT ;  /* 0x000000000000794d */ /* 0x000fea0003800000 */
.L_x_3:
[----:B------:R-:W-:-:S00]  /*1110*/  BRA `(.L_x_3) ;  /* 0xfffffffc00fc7947 */ /* 0x000fc0000383ffff */
[----:B------:R-:W-:-:S00]  /*1120*/  NOP ;  /* 0x0000000000007918 */ /* 0x000fc00000000000 */
        /* <DEDUP_REMOVED lines=13> */
.L_x_4:


//--------------------- .nv.shared._Z16block_mul_kerneliiPfS_S_ --------------------------
	.section	.nv.shared._Z16block_mul_kerneliiPfS_S_,"aw",@nobits
	.sectionflags	@""
	.align	16
	.zero		1024


//--------------------- .nv.shared.reserved.0     --------------------------
	.section	.nv.shared.reserved.0,"aw",@nobits
	.weak		__nv_reservedSMEM_offset_0_alias
	.size		__nv_reservedSMEM_offset_0_alias, 0, 64
	.other		__nv_reservedSMEM_offset_0_alias,@"STO_CUDA_RESERVED_SHARED STV_DEFAULT"
__nv_reservedSMEM_offset_0_alias:
	.zero		0
	.zero		64


//--------------------- .nv.constant0._Z16block_mul_kerneliiPfS_S_ --------------------------
	.section	.nv.constant0._Z16block_mul_kerneliiPfS_S_,"a",@progbits
	.sectionflags	@""
	.align	4
.nv.constant0._Z16block_mul_kerneliiPfS_S_:
	.zero		928


//--------------------- SYMBOLS --------------------------

	.type		.nv.reservedSmem.offset0,@object
	.size		.nv.reservedSmem.offset0,0x4
	.type		.nv.reservedSmem.cap,@object
	.size		.nv.reservedSmem.cap,0x4
